	.headerflags	@"EF_CUDA_TEXMODE_UNIFIED EF_CUDA_64BIT_ADDRESS EF_CUDA_ACCELERATORS EF_CUDA_SM90 EF_CUDA_VIRTUAL_SM(EF_CUDA_SM90)"
	.elftype	@"ET_EXEC"


//--------------------- .nv.info                  --------------------------
	.section	.nv.info,"",@"SHT_CUDA_INFO"
	.align	4


	//----- nvinfo : EIATTR_REGCOUNT
	.align		4
        /*0000*/ 	.byte	0x04, 0x2f
        /*0002*/ 	.short	(.L_1 - .L_0)
	.align		4
.L_0:
        /*0004*/ 	.word	index@(triton_poi_fused_clone_24)
        /*0008*/ 	.word	0x00000010


	//----- nvinfo : EIATTR_MIN_STACK_SIZE
	.align		4
.L_1:
        /*000c*/ 	.byte	0x04, 0x12
        /*000e*/ 	.short	(.L_3 - .L_2)
	.align		4
.L_2:
        /*0010*/ 	.word	index@(triton_poi_fused_clone_24)
        /*0014*/ 	.word	0x00000000


	//----- nvinfo : EIATTR_FRAME_SIZE
	.align		4
.L_3:
        /*0018*/ 	.byte	0x04, 0x11
        /*001a*/ 	.short	(.L_5 - .L_4)
	.align		4
.L_4:
        /*001c*/ 	.word	index@(triton_poi_fused_clone_24)
        /*0020*/ 	.word	0x00000000


	//----- nvinfo : EIATTR_MIN_STACK_SIZE
	.align		4
.L_5:
        /*0024*/ 	.byte	0x04, 0x12
        /*0026*/ 	.short	(.L_7 - .L_6)
	.align		4
.L_6:
        /*0028*/ 	.word	index@(triton_poi_fused_clone_24)
        /*002c*/ 	.word	0x00000000
.L_7:


//--------------------- .nv.info.triton_poi_fused_clone_24 --------------------------
	.section	.nv.info.triton_poi_fused_clone_24,"",@"SHT_CUDA_INFO"
	.sectionflags	@""
	.align	4


	//----- nvinfo : EIATTR_CUDA_API_VERSION
	.align		4
        /*0000*/ 	.byte	0x04, 0x37
        /*0002*/ 	.short	(.L_9 - .L_8)
.L_8:
        /*0004*/ 	.word	0x0000007c


	//----- nvinfo : EIATTR_KPARAM_INFO
	.align		4
.L_9:
        /*0008*/ 	.byte	0x04, 0x17
        /*000a*/ 	.short	(.L_11 - .L_10)
.L_10:
        /*000c*/ 	.word	0x00000000
        /*0010*/ 	.short	0x0003
        /*0012*/ 	.short	0x0018
        /*0014*/ 	.byte	0x00, 0xf0, 0x11, 0x00


	//----- nvinfo : EIATTR_KPARAM_INFO
	.align		4
.L_11:
        /*0018*/ 	.byte	0x04, 0x17
        /*001a*/ 	.short	(.L_13 - .L_12)
.L_12:
        /*001c*/ 	.word	0x00000000
        /*0020*/ 	.short	0x0002
        /*0022*/ 	.short	0x0010
        /*0024*/ 	.byte	0x00, 0xf4, 0x21, 0x00


	//----- nvinfo : EIATTR_KPARAM_INFO
	.align		4
.L_13:
        /*0028*/ 	.byte	0x04, 0x17
        /*002a*/ 	.short	(.L_15 - .L_14)
.L_14:
        /*002c*/ 	.word	0x00000000
        /*0030*/ 	.short	0x0001
        /*0032*/ 	.short	0x0008
        /*0034*/ 	.byte	0x00, 0xf4, 0x21, 0x00


	//----- nvinfo : EIATTR_KPARAM_INFO
	.align		4
.L_15:
        /*0038*/ 	.byte	0x04, 0x17
        /*003a*/ 	.short	(.L_17 - .L_16)
.L_16:
        /*003c*/ 	.word	0x00000000
        /*0040*/ 	.short	0x0000
        /*0042*/ 	.short	0x0000
        /*0044*/ 	.byte	0x00, 0xf4, 0x21, 0x00


	//----- nvinfo : EIATTR_SPARSE_MMA_MASK
	.align		4
.L_17:
        /*0048*/ 	.byte	0x03, 0x50
        /*004a*/ 	.short	0x0000


	//----- nvinfo : EIATTR_MAXREG_COUNT
	.align		4
        /*004c*/ 	.byte	0x03, 0x1b
        /*004e*/ 	.short	0x00ff


	//----- nvinfo : EIATTR_EXIT_INSTR_OFFSETS
	.align		4
        /*0050*/ 	.byte	0x04, 0x1c
        /*0052*/ 	.short	(.L_19 - .L_18)


	//   ....[0]....
.L_18:
        /*0054*/ 	.word	0x00000250


	//   ....[1]....
        /*0058*/ 	.word	0x00000270


	//----- nvinfo : EIATTR_REQNTID
	.align		4
.L_19:
        /*005c*/ 	.byte	0x04, 0x10
        /*005e*/ 	.short	(.L_21 - .L_20)
.L_20:
        /*0060*/ 	.word	0x00000020
        /*0064*/ 	.word	0x00000001
        /*0068*/ 	.word	0x00000001


	//----- nvinfo : EIATTR_CBANK_PARAM_SIZE
	.align		4
.L_21:
        /*006c*/ 	.byte	0x03, 0x19
        /*006e*/ 	.short	0x001c


	//----- nvinfo : EIATTR_PARAM_CBANK
	.align		4
        /*0070*/ 	.byte	0x04, 0x0a
        /*0072*/ 	.short	(.L_23 - .L_22)
	.align		4
.L_22:
        /*0074*/ 	.word	index@(.nv.constant0.triton_poi_fused_clone_24)
        /*0078*/ 	.short	0x0210
        /*007a*/ 	.short	0x001c


	//----- nvinfo : EIATTR_SW_WAR
	.align		4
.L_23:
        /*007c*/ 	.byte	0x04, 0x36
        /*007e*/ 	.short	(.L_25 - .L_24)
.L_24:
        /*0080*/ 	.word	0x00000008
.L_25:


//--------------------- .nv.callgraph             --------------------------
	.section	.nv.callgraph,"",@"SHT_CUDA_CALLGRAPH"
	.align	4
	.sectionentsize	8
	.align		4
        /*0000*/ 	.word	0x00000000
	.align		4
        /*0004*/ 	.word	0xffffffff
	.align		4
        /*0008*/ 	.word	0x00000000
	.align		4
        /*000c*/ 	.word	0xfffffffe
	.align		4
        /*0010*/ 	.word	0x00000000
	.align		4
        /*0014*/ 	.word	0xfffffffd
	.align		4
        /*0018*/ 	.word	0x00000000
	.align		4
        /*001c*/ 	.word	0xfffffffc


//--------------------- .text.triton_poi_fused_clone_24 --------------------------
	.section	.text.triton_poi_fused_clone_24,"ax",@progbits
	.align	128
        .global         triton_poi_fused_clone_24
        .type           triton_poi_fused_clone_24,@function
        .size           triton_poi_fused_clone_24,(.L_x_1 - triton_poi_fused_clone_24)
        .other          triton_poi_fused_clone_24,@"STO_CUDA_ENTRY STV_DEFAULT"
triton_poi_fused_clone_24:
.text.triton_poi_fused_clone_24:
[----:B------:R-:W0:Y:S02]  /*0000*/  LDC R1, c[0x0][0x28] ;  /* 0x00000a00ff017b82 */ /* 0x000e240000000800 */
[----:B------:R-:W1:Y:S01]  /*0010*/  S2R R0, SR_TID.X ;  /* 0x0000000000007919 */ /* 0x000e620000002100 */
[----:B------:R-:W2:Y:S01]  /*0020*/  LDC.64 R4, c[0x0][0x218] ;  /* 0x00008600ff047b82 */ /* 0x000ea20000000a00 */
[----:B------:R-:W-:Y:S01]  /*0030*/  IMAD.MOV.U32 R13, RZ, RZ, RZ ;  /* 0x000000ffff0d7224 */ /* 0x000fe200078e00ff */
[----:B------:R-:W-:Y:S01]  /*0040*/  ULDC.64 UR4, c[0x0][0x208] ;  /* 0x0000820000047ab9 */ /* 0x000fe20000000a00 */
[----:B------:R-:W3:Y:S05]  /*0050*/  S2R R9, SR_CTAID.X ;  /* 0x0000000000097919 */ /* 0x000eea0000002500 */
[----:B------:R-:W4:Y:S01]  /*0060*/  LDC.64 R2, c[0x0][0x210] ;  /* 0x00008400ff027b82 */ /* 0x000f220000000a00 */
[----:B-1----:R-:W-:Y:S01]  /*0070*/  IMAD.SHL.U32 R0, R0, 0x2, RZ ;  /* 0x0000000200007824 */ /* 0x002fe200078e00ff */
[----:B---3--:R-:W-:-:S04]  /*0080*/  SHF.R.S32.HI R6, RZ, 0x19, R9 ;  /* 0x00000019ff067819 */ /* 0x008fc80000011409 */
[----:B------:R-:W-:Y:S02]  /*0090*/  LOP3.LUT R0, R0, 0x3e, RZ, 0xc0, !PT ;  /* 0x0000003e00007812 */ /* 0x000fe400078ec0ff */
[----:B------:R-:W-:Y:S02]  /*00a0*/  SHF.R.U32.HI R7, RZ, 0x19, R9 ;  /* 0x00000019ff077819 */ /* 0x000fe40000011609 */
[----:B------:R-:W-:Y:S01]  /*00b0*/  SGXT R6, R6, 0x1 ;  /* 0x000000010606781a */ /* 0x000fe20000000200 */
[----:B------:R-:W-:Y:S01]  /*00c0*/  IMAD R9, R9, 0x40, R0 ;  /* 0x0000004009097824 */ /* 0x000fe200078e0200 */
[----:B------:R-:W-:-:S04]  /*00d0*/  SGXT.U32 R7, R7, 0x1 ;  /* 0x000000010707781a */ /* 0x000fc80000000000 */
[----:B------:R-:W-:Y:S02]  /*00e0*/  SHF.R.S32.HI R0, RZ, 0x1, R9 ;  /* 0x00000001ff007819 */ /* 0x000fe40000011409 */
[----:B------:R-:W-:Y:S02]  /*00f0*/  LEA.HI R6, R6, R9, RZ, 0x2 ;  /* 0x0000000906067211 */ /* 0x000fe400078f10ff */
[----:B------:R-:W-:Y:S01]  /*0100*/  ISETP.GE.AND P0, PT, R9, 0x40, PT ;  /* 0x000000400900780c */ /* 0x000fe20003f06270 */
[----:B------:R-:W-:Y:S01]  /*0110*/  IMAD.IADD R7, R0, 0x1, R7 ;  /* 0x0000000100077824 */ /* 0x000fe200078e0207 */
[----:B------:R-:W-:-:S04]  /*0120*/  SHF.R.S32.HI R6, RZ, 0x2, R6 ;  /* 0x00000002ff067819 */ /* 0x000fc80000011406 */
[----:B------:R-:W-:Y:S02]  /*0130*/  LOP3.LUT R7, R7, 0xfffffffe, RZ, 0xc0, !PT ;  /* 0xfffffffe07077812 */ /* 0x000fe400078ec0ff */
[----:B------:R-:W-:-:S03]  /*0140*/  LEA.HI R8, R6, R6, RZ, 0x2 ;  /* 0x0000000606087211 */ /* 0x000fc600078f10ff */
[----:B------:R-:W-:Y:S01]  /*0150*/  IMAD.IADD R7, R0, 0x1, -R7 ;  /* 0x0000000100077824 */ /* 0x000fe200078e0a07 */
[----:B------:R-:W-:Y:S01]  /*0160*/  LOP3.LUT R11, R8, 0xfffffffc, RZ, 0xc0, !PT ;  /* 0xfffffffc080b7812 */ /* 0x000fe200078ec0ff */
[----:B------:R-:W-:Y:S02]  /*0170*/  IMAD.MOV.U32 R0, RZ, RZ, RZ ;  /* 0x000000ffff007224 */ /* 0x000fe400078e00ff */
[C---:B------:R-:W-:Y:S02]  /*0180*/  IMAD R7, R6.reuse, 0x4, R7 ;  /* 0x0000000406077824 */ /* 0x040fe400078e0207 */
[----:B------:R-:W-:-:S03]  /*0190*/  IMAD.IADD R11, R6, 0x1, -R11 ;  /* 0x00000001060b7824 */ /* 0x000fc600078e0a0b */
[----:B------:R-:W-:Y:S01]  /*01a0*/  LEA R7, R7, 0xa, 0x2 ;  /* 0x0000000a07077811 */ /* 0x000fe200078e10ff */
[----:B--2---:R-:W-:Y:S01]  /*01b0*/  IMAD.WIDE R4, R11, 0x4, R4 ;  /* 0x000000040b047825 */ /* 0x004fe200078e0204 */
[----:B------:R-:W-:-:S03]  /*01c0*/  CS2R R10, SRZ ;  /* 0x00000000000a7805 */ /* 0x000fc6000001ff00 */
[----:B----4-:R-:W-:Y:S01]  /*01d0*/  IMAD.WIDE R2, R7, 0x4, R2 ;  /* 0x0000000407027825 */ /* 0x010fe200078e0202 */
[----:B------:R-:W2:Y:S01]  /*01e0*/  @!P0 LDG.E.EL R13, desc[UR4][R4.64] ;  /* 0x00000004040d8981 */ /* 0x000ea2000c2e1900 */
[----:B------:R-:W1:Y:S03]  /*01f0*/  LDC.64 R6, c[0x0][0x220] ;  /* 0x00008800ff067b82 */ /* 0x000e660000000a00 */
[----:B------:R-:W2:Y:S04]  /*0200*/  @!P0 LDG.E.64 R10, desc[UR4][R2.64] ;  /* 0x00000004020a8981 */ /* 0x000ea8000c1e1b00 */
[----:B------:R-:W3:Y:S01]  /*0210*/  @!P0 LDG.E.EL R0, desc[UR4][R4.64] ;  /* 0x0000000404008981 */ /* 0x000ee2000c2e1900 */
[----:B-1----:R-:W-:-:S04]  /*0220*/  IMAD.WIDE R6, R9, 0x4, R6 ;  /* 0x0000000409067825 */ /* 0x002fc800078e0206 */
[----:B--2---:R-:W-:Y:S01]  /*0230*/  FADD R10, R13, R10 ;  /* 0x0000000a0d0a7221 */ /* 0x004fe20000000000 */
[----:B---3--:R-:W-:Y:S01]  /*0240*/  FADD R11, R0, R11 ;  /* 0x0000000b000b7221 */ /* 0x008fe20000000000 */
[----:B------:R-:W-:Y:S06]  /*0250*/  @P0 EXIT ;  /* 0x000000000000094d */ /* 0x000fec0003800000 */
[----:B------:R-:W-:Y:S01]  /*0260*/  STG.E.64 desc[UR4][R6.64], R10 ;  /* 0x0000000a06007986 */ /* 0x000fe2000c101b04 */
[----:B------:R-:W-:Y:S05]  /*0270*/  EXIT ;  /* 0x000000000000794d */ /* 0x000fea0003800000 */
.L_x_0:
[----:B------:R-:W-:-:S00]  /*0280*/  BRA `(.L_x_0) ;  /* 0xfffffffc00fc7947 */ /* 0x000fc0000383ffff */
[----:B------:R-:W-:-:S00]  /*0290*/  NOP ;  /* 0x0000000000007918 */ /* 0x000fc00000000000 */
        /* <DEDUP_REMOVED lines=14> */
.L_x_1:


//--------------------- .nv.constant0.triton_poi_fused_clone_24 --------------------------
	.section	.nv.constant0.triton_poi_fused_clone_24,"a",@progbits
	.sectionflags	@""
	.align	4
.nv.constant0.triton_poi_fused_clone_24:
	.zero		556
